//
// Generated by NVIDIA NVVM Compiler
//
// Compiler Build ID: CL-36424714
// Cuda compilation tools, release 13.0, V13.0.88
// Based on NVVM 20.0.0
//

.version 9.0
.target sm_100
.address_size 64

	// .globl	_Z22populateDiagonalKernelPfPKfii

.visible .entry _Z22populateDiagonalKernelPfPKfii(
	.param .u64 .ptr .align 1 _Z22populateDiagonalKernelPfPKfii_param_0,
	.param .u64 .ptr .align 1 _Z22populateDiagonalKernelPfPKfii_param_1,
	.param .u32 _Z22populateDiagonalKernelPfPKfii_param_2,
	.param .u32 _Z22populateDiagonalKernelPfPKfii_param_3
)
{
	.reg .pred 	%p<3>;
	.reg .b32 	%r<9>;
	.reg .b32 	%f<3>;
	.reg .b64 	%rd<9>;
	.reg .b64 	%fd<2>;

	ld.param.u64 	%rd1, [_Z22populateDiagonalKernelPfPKfii_param_0];
	ld.param.u64 	%rd2, [_Z22populateDiagonalKernelPfPKfii_param_1];
	ld.param.u32 	%r3, [_Z22populateDiagonalKernelPfPKfii_param_2];
	ld.param.u32 	%r2, [_Z22populateDiagonalKernelPfPKfii_param_3];
	mov.u32 	%r4, %ctaid.x;
	mov.u32 	%r5, %ntid.x;
	mov.u32 	%r6, %tid.x;
	mad.lo.s32 	%r1, %r4, %r5, %r6;
	min.s32 	%r7, %r3, %r2;
	setp.ge.s32 	%p1, %r1, %r7;
	@%p1 bra 	$L__BB0_3;
	cvta.to.global.u64 	%rd3, %rd2;
	mul.wide.s32 	%rd4, %r1, 4;
	add.s64 	%rd5, %rd3, %rd4;
	ld.global.f32 	%f1, [%rd5];
	cvt.f64.f32 	%fd1, %f1;
	setp.leu.f64 	%p2, %fd1, 0d3CD203AF9EE75616;
	@%p2 bra 	$L__BB0_3;
	rcp.rn.f32 	%f2, %f1;
	mad.lo.s32 	%r8, %r2, %r1, %r1;
	cvta.to.global.u64 	%rd6, %rd1;
	mul.wide.s32 	%rd7, %r8, 4;
	add.s64 	%rd8, %rd6, %rd7;
	st.global.f32 	[%rd8], %f2;
$L__BB0_3:
	ret;

}


// ===== COMPILED SASS (sm_100) =====

	.target	sm_100

	.elftype	@"ET_EXEC"


//--------------------- .note.nv.tkinfo           --------------------------
	.section	.note.nv.tkinfo,"",@"SHT_NOTE"
	.sectionflags	@"SHF_NOTE_NV_TKINFO"
	.tkinfo
        /*0018*/ 	.word	0x00000002
        /*0030*/ 	.string	""
        /*0030*/ 	.string	"ptxas"
        /*0030*/ 	.string	"Cuda compilation tools, release 13.0, V13.0.88"
        /*0030*/ 	.string	"Build cuda_13.0.r13.0/compiler.36424714_0"
        /*0030*/ 	.string	"-arch sm_100 -m 64 "



//--------------------- .note.nv.cuinfo           --------------------------
	.section	.note.nv.cuinfo,"",@"SHT_NOTE"
	.sectionflags	@"SHF_NOTE_NV_CUINFO"
        /*0018*/ 	.short	0x0002
        /*001a*/ 	.short	0x0064
        /*001c*/ 	.short	0x0082
	.zero		2


//--------------------- .nv.info                  --------------------------
	.section	.nv.info,"",@"SHT_CUDA_INFO"
	.align	4


	//----- nvinfo : EIATTR_REGCOUNT
	.align		4
        /*0000*/ 	.byte	0x04, 0x2f
        /*0002*/ 	.short	(.L_1 - .L_0)
	.align		4
.L_0:
        /*0004*/ 	.word	index@(_Z22populateDiagonalKernelPfPKfii)
        /*0008*/ 	.word	0x0000000e


	//----- nvinfo : EIATTR_FRAME_SIZE
	.align		4
.L_1:
        /*000c*/ 	.byte	0x04, 0x11
        /*000e*/ 	.short	(.L_3 - .L_2)
	.align		4
.L_2:
        /*0010*/ 	.word	index@($__internal_0_$__cuda_sm20_rcp_rn_f32_slowpath)
        /*0014*/ 	.word	0x00000000


	//----- nvinfo : EIATTR_FRAME_SIZE
	.align		4
.L_3:
        /*0018*/ 	.byte	0x04, 0x11
        /*001a*/ 	.short	(.L_5 - .L_4)
	.align		4
.L_4:
        /*001c*/ 	.word	index@(_Z22populateDiagonalKernelPfPKfii)
        /*0020*/ 	.word	0x00000000


	//----- nvinfo : EIATTR_MIN_STACK_SIZE
	.align		4
.L_5:
        /*0024*/ 	.byte	0x04, 0x12
        /*0026*/ 	.short	(.L_7 - .L_6)
	.align		4
.L_6:
        /*0028*/ 	.word	index@(_Z22populateDiagonalKernelPfPKfii)
        /*002c*/ 	.word	0x00000000
.L_7:


//--------------------- .nv.compat                --------------------------
	.section	.nv.compat,"",@"SHT_CUDA_COMPAT_INFO"
	.align	4
        /*0000*/ 	.byte	0x02, 0x09, 0x00, 0x00, 0x02, 0x02, 0x01, 0x00, 0x02, 0x05, 0x05, 0x00, 0x03, 0x07, 0x01, 0x01
        /*0010*/ 	.byte	0x02, 0x03, 0x00, 0x00, 0x02, 0x06, 0x01, 0x00, 0x04, 0x0b, 0x08, 0x00, 0x01, 0x00, 0x00, 0x00
        /*0020*/ 	.byte	0x00, 0x00, 0x00, 0x00


//--------------------- .nv.info._Z22populateDiagonalKernelPfPKfii --------------------------
	.section	.nv.info._Z22populateDiagonalKernelPfPKfii,"",@"SHT_CUDA_INFO"
	.sectionflags	@""
	.align	4


	//----- nvinfo : EIATTR_CUDA_API_VERSION
	.align		4
        /*0000*/ 	.byte	0x04, 0x37
        /*0002*/ 	.short	(.L_9 - .L_8)
.L_8:
        /*0004*/ 	.word	0x00000082


	//----- nvinfo : EIATTR_KPARAM_INFO
	.align		4
.L_9:
        /*0008*/ 	.byte	0x04, 0x17
        /*000a*/ 	.short	(.L_11 - .L_10)
.L_10:
        /*000c*/ 	.word	0x00000000
        /*0010*/ 	.short	0x0003
        /*0012*/ 	.short	0x0014
        /*0014*/ 	.byte	0x00, 0xf0, 0x11, 0x00


	//----- nvinfo : EIATTR_KPARAM_INFO
	.align		4
.L_11:
        /*0018*/ 	.byte	0x04, 0x17
        /*001a*/ 	.short	(.L_13 - .L_12)
.L_12:
        /*001c*/ 	.word	0x00000000
        /*0020*/ 	.short	0x0002
        /*0022*/ 	.short	0x0010
        /*0024*/ 	.byte	0x00, 0xf0, 0x11, 0x00


	//----- nvinfo : EIATTR_KPARAM_INFO
	.align		4
.L_13:
        /*0028*/ 	.byte	0x04, 0x17
        /*002a*/ 	.short	(.L_15 - .L_14)
.L_14:
        /*002c*/ 	.word	0x00000000
        /*0030*/ 	.short	0x0001
        /*0032*/ 	.short	0x0008
        /*0034*/ 	.byte	0x00, 0xf5, 0x21, 0x00


	//----- nvinfo : EIATTR_KPARAM_INFO
	.align		4
.L_15:
        /*0038*/ 	.byte	0x04, 0x17
        /*003a*/ 	.short	(.L_17 - .L_16)
.L_16:
        /*003c*/ 	.word	0x00000000
        /*0040*/ 	.short	0x0000
        /*0042*/ 	.short	0x0000
        /*0044*/ 	.byte	0x00, 0xf5, 0x21, 0x00


	//----- nvinfo : EIATTR_SPARSE_MMA_MASK
	.align		4
.L_17:
        /*0048*/ 	.byte	0x03, 0x50
        /*004a*/ 	.short	0x0000


	//----- nvinfo : EIATTR_MAXREG_COUNT
	.align		4
        /*004c*/ 	.byte	0x03, 0x1b
        /*004e*/ 	.short	0x00ff


	//----- nvinfo : EIATTR_MERCURY_ISA_VERSION
	.align		4
        /*0050*/ 	.byte	0x03, 0x5f
        /*0052*/ 	.short	0x0101


	//----- nvinfo : EIATTR_VRC_CTA_INIT_COUNT
	.align		4
        /*0054*/ 	.byte	0x02, 0x4a
	.zero		1
	.zero		1


	//----- nvinfo : EIATTR_EXIT_INSTR_OFFSETS
	.align		4
        /*0058*/ 	.byte	0x04, 0x1c
        /*005a*/ 	.short	(.L_19 - .L_18)


	//   ....[0]....
.L_18:
        /*005c*/ 	.word	0x00000090


	//   ....[1]....
        /*0060*/ 	.word	0x00000120


	//   ....[2]....
        /*0064*/ 	.word	0x00000250


	//----- nvinfo : EIATTR_CRS_STACK_SIZE
	.align		4
.L_19:
        /*0068*/ 	.byte	0x04, 0x1e
        /*006a*/ 	.short	(.L_21 - .L_20)
.L_20:
        /*006c*/ 	.word	0x00000000


	//----- nvinfo : EIATTR_CBANK_PARAM_SIZE
	.align		4
.L_21:
        /*0070*/ 	.byte	0x03, 0x19
        /*0072*/ 	.short	0x0018


	//----- nvinfo : EIATTR_PARAM_CBANK
	.align		4
        /*0074*/ 	.byte	0x04, 0x0a
        /*0076*/ 	.short	(.L_23 - .L_22)
	.align		4
.L_22:
        /*0078*/ 	.word	index@(.nv.constant0._Z22populateDiagonalKernelPfPKfii)
        /*007c*/ 	.short	0x0380
        /*007e*/ 	.short	0x0018


	//----- nvinfo : EIATTR_SW_WAR
	.align		4
.L_23:
        /*0080*/ 	.byte	0x04, 0x36
        /*0082*/ 	.short	(.L_25 - .L_24)
.L_24:
        /*0084*/ 	.word	0x00000008
.L_25:


//--------------------- .nv.callgraph             --------------------------
	.section	.nv.callgraph,"",@"SHT_CUDA_CALLGRAPH"
	.align	4
	.sectionentsize	8
	.align		4
        /*0000*/ 	.word	0x00000000
	.align		4
        /*0004*/ 	.word	0xffffffff
	.align		4
        /*0008*/ 	.word	0x00000000
	.align		4
        /*000c*/ 	.word	0xfffffffe
	.align		4
        /*0010*/ 	.word	0x00000000
	.align		4
        /*0014*/ 	.word	0xfffffffd
	.align		4
        /*0018*/ 	.word	0x00000000
	.align		4
        /*001c*/ 	.word	0xfffffffc


//--------------------- .text._Z22populateDiagonalKernelPfPKfii --------------------------
	.section	.text._Z22populateDiagonalKernelPfPKfii,"ax",@progbits
	.align	128
        .global         _Z22populateDiagonalKernelPfPKfii
        .type           _Z22populateDiagonalKernelPfPKfii,@function
        .size           _Z22populateDiagonalKernelPfPKfii,(.L_x_8 - _Z22populateDiagonalKernelPfPKfii)
        .other          _Z22populateDiagonalKernelPfPKfii,@"STO_CUDA_ENTRY STV_DEFAULT"
_Z22populateDiagonalKernelPfPKfii:
.text._Z22populateDiagonalKernelPfPKfii:
[----:B------:R-:W-:Y:S01]  /*0000*/  LDC R1, c[0x0][0x37c] ;  /* 0x0000df00ff017b82 */ /* 0x000fe20000000800 */
[----:B------:R-:W0:Y:S07]  /*0010*/  S2R R0, SR_TID.X ;  /* 0x0000000000007919 */ /* 0x000e2e0000002100 */
[----:B------:R-:W0:Y:S01]  /*0020*/  S2UR UR6, SR_CTAID.X ;  /* 0x00000000000679c3 */ /* 0x000e220000002500 */
[----:B------:R-:W1:Y:S07]  /*0030*/  LDCU.64 UR4, c[0x0][0x390] ;  /* 0x00007200ff0477ac */ /* 0x000e6e0008000a00 */
[----:B------:R-:W0:Y:S01]  /*0040*/  LDC R3, c[0x0][0x360] ;  /* 0x0000d800ff037b82 */ /* 0x000e220000000800 */
[----:B-1----:R-:W-:-:S04]  /*0050*/  UISETP.LT.AND UP0, UPT, UR4, UR5, UPT ;  /* 0x000000050400728c */ /* 0x002fc8000bf01270 */
[----:B------:R-:W-:Y:S01]  /*0060*/  USEL UR4, UR4, UR5, UP0 ;  /* 0x0000000504047287 */ /* 0x000fe20008000000 */
[----:B0-----:R-:W-:-:S05]  /*0070*/  IMAD R3, R3, UR6, R0 ;  /* 0x0000000603037c24 */ /* 0x001fca000f8e0200 */
[----:B------:R-:W-:-:S13]  /*0080*/  ISETP.GE.AND P0, PT, R3, UR4, PT ;  /* 0x0000000403007c0c */ /* 0x000fda000bf06270 */
[----:B------:R-:W-:Y:S05]  /*0090*/  @P0 EXIT ;  /* 0x000000000000094d */ /* 0x000fea0003800000 */
[----:B------:R-:W0:Y:S01]  /*00a0*/  LDC.64 R4, c[0x0][0x388] ;  /* 0x0000e200ff047b82 */ /* 0x000e220000000a00 */
[----:B------:R-:W1:Y:S01]  /*00b0*/  LDCU.64 UR4, c[0x0][0x358] ;  /* 0x00006b00ff0477ac */ /* 0x000e620008000a00 */
[----:B0-----:R-:W-:-:S05]  /*00c0*/  IMAD.WIDE R4, R3, 0x4, R4 ;  /* 0x0000000403047825 */ /* 0x001fca00078e0204 */
[----:B-1----:R-:W2:Y:S01]  /*00d0*/  LDG.E R0, desc[UR4][R4.64] ;  /* 0x0000000404007981 */ /* 0x002ea2000c1e1900 */
[----:B------:R-:W-:Y:S01]  /*00e0*/  UMOV UR6, 0x9ee75616 ;  /* 0x9ee7561600067882 */ /* 0x000fe20000000000 */
[----:B------:R-:W-:Y:S01]  /*00f0*/  UMOV UR7, 0x3cd203af ;  /* 0x3cd203af00077882 */ /* 0x000fe20000000000 */
[----:B--2---:R-:W0:Y:S02]  /*0100*/  F2F.F64.F32 R6, R0 ;  /* 0x0000000000067310 */ /* 0x004e240000201800 */
[----:B0-----:R-:W-:-:S14]  /*0110*/  DSETP.GT.AND P0, PT, R6, UR6, PT ;  /* 0x0000000606007e2a */ /* 0x001fdc000bf04000 */
[----:B------:R-:W-:Y:S05]  /*0120*/  @!P0 EXIT ;  /* 0x000000000000894d */ /* 0x000fea0003800000 */
[----:B------:R-:W-:Y:S01]  /*0130*/  VIADD R2, R0, 0x1800000 ;  /* 0x0180000000027836 */ /* 0x000fe20000000000 */
[----:B------:R-:W-:Y:S04]  /*0140*/  BSSY.RECONVERGENT B0, `(.L_x_0) ;  /* 0x000000b000007945 */ /* 0x000fe80003800200 */
[----:B------:R-:W-:-:S04]  /*0150*/  LOP3.LUT R2, R2, 0x7f800000, RZ, 0xc0, !PT ;  /* 0x7f80000002027812 */ /* 0x000fc800078ec0ff */
[----:B------:R-:W-:-:S13]  /*0160*/  ISETP.GT.U32.AND P0, PT, R2, 0x1ffffff, PT ;  /* 0x01ffffff0200780c */ /* 0x000fda0003f04070 */
[----:B------:R-:W-:Y:S05]  /*0170*/  @P0 BRA `(.L_x_1) ;  /* 0x00000000000c0947 */ /* 0x000fea0003800000 */
[----:B------:R-:W-:-:S07]  /*0180*/  MOV R4, 0x1a0 ;  /* 0x000001a000047802 */ /* 0x000fce0000000f00 */
[----:B------:R-:W-:Y:S05]  /*0190*/  CALL.REL.NOINC `($__internal_0_$__cuda_sm20_rcp_rn_f32_slowpath) ;  /* 0x0000000000307944 */ /* 0x000fea0003c00000 */
[----:B------:R-:W-:Y:S05]  /*01a0*/  BRA `(.L_x_2) ;  /* 0x0000000000107947 */ /* 0x000fea0003800000 */
.L_x_1:
[----:B------:R-:W0:Y:S02]  /*01b0*/  MUFU.RCP R7, R0 ;  /* 0x0000000000077308 */ /* 0x000e240000001000 */
[----:B0-----:R-:W-:-:S04]  /*01c0*/  FFMA R2, R0, R7, -1 ;  /* 0xbf80000000027423 */ /* 0x001fc80000000007 */
[----:B------:R-:W-:-:S04]  /*01d0*/  FADD.FTZ R2, -R2, -RZ ;  /* 0x800000ff02027221 */ /* 0x000fc80000010100 */
[----:B------:R-:W-:-:S07]  /*01e0*/  FFMA R7, R7, R2, R7 ;  /* 0x0000000207077223 */ /* 0x000fce0000000007 */
.L_x_2:
[----:B------:R-:W-:Y:S05]  /*01f0*/  BSYNC.RECONVERGENT B0 ;  /* 0x0000000000007941 */ /* 0x000fea0003800200 */
.L_x_0:
[----:B------:R-:W0:Y:S01]  /*0200*/  LDC.64 R4, c[0x0][0x380] ;  /* 0x0000e000ff047b82 */ /* 0x000e220000000a00 */
[----:B------:R-:W1:Y:S02]  /*0210*/  LDCU UR6, c[0x0][0x394] ;  /* 0x00007280ff0677ac */ /* 0x000e640008000800 */
[----:B-1----:R-:W-:-:S04]  /*0220*/  IMAD R3, R3, UR6, R3 ;  /* 0x0000000603037c24 */ /* 0x002fc8000f8e0203 */
[----:B0-----:R-:W-:-:S05]  /*0230*/  IMAD.WIDE R2, R3, 0x4, R4 ;  /* 0x0000000403027825 */ /* 0x001fca00078e0204 */
[----:B------:R-:W-:Y:S01]  /*0240*/  STG.E desc[UR4][R2.64], R7 ;  /* 0x0000000702007986 */ /* 0x000fe2000c101904 */
[----:B------:R-:W-:Y:S05]  /*0250*/  EXIT ;  /* 0x000000000000794d */ /* 0x000fea0003800000 */
        .weak           $__internal_0_$__cuda_sm20_rcp_rn_f32_slowpath
        .type           $__internal_0_$__cuda_sm20_rcp_rn_f32_slowpath,@function
        .size           $__internal_0_$__cuda_sm20_rcp_rn_f32_slowpath,(.L_x_8 - $__internal_0_$__cuda_sm20_rcp_rn_f32_slowpath)
$__internal_0_$__cuda_sm20_rcp_rn_f32_slowpath:
[----:B------:R-:W-:Y:S01]  /*0260*/  IMAD.SHL.U32 R2, R0, 0x2, RZ ;  /* 0x0000000200027824 */ /* 0x000fe200078e00ff */
[----:B------:R-:W-:Y:S04]  /*0270*/  BSSY.RECONVERGENT B1, `(.L_x_3) ;  /* 0x0000030000017945 */ /* 0x000fe80003800200 */
[----:B------:R-:W-:-:S04]  /*0280*/  SHF.R.U32.HI R2, RZ, 0x18, R2 ;  /* 0x00000018ff027819 */ /* 0x000fc80000011602 */
[----:B------:R-:W-:-:S13]  /*0290*/  ISETP.NE.U32.AND P0, PT, R2, RZ, PT ;  /* 0x000000ff0200720c */ /* 0x000fda0003f05070 */
[----:B------:R-:W-:Y:S05]  /*02a0*/  @P0 BRA `(.L_x_4) ;  /* 0x0000000000280947 */ /* 0x000fea0003800000 */
[----:B------:R-:W-:-:S05]  /*02b0*/  IMAD.SHL.U32 R2, R0, 0x2, RZ ;  /* 0x0000000200027824 */ /* 0x000fca00078e00ff */
[----:B------:R-:W-:-:S13]  /*02c0*/  ISETP.NE.AND P0, PT, R2, RZ, PT ;  /* 0x000000ff0200720c */ /* 0x000fda0003f05270 */
[----:B------:R-:W-:Y:S01]  /*02d0*/  @P0 FFMA R6, R0, 1.84467440737095516160e+19, RZ ;  /* 0x5f80000000060823 */ /* 0x000fe200000000ff */
[----:B------:R-:W-:Y:S08]  /*02e0*/  @!P0 MUFU.RCP R5, R0 ;  /* 0x0000000000058308 */ /* 0x000ff00000001000 */
[----:B------:R-:W0:Y:S02]  /*02f0*/  @P0 MUFU.RCP R7, R6 ;  /* 0x0000000600070308 */ /* 0x000e240000001000 */
[----:B0-----:R-:W-:-:S04]  /*0300*/  @P0 FFMA R2, R6, R7, -1 ;  /* 0xbf80000006020423 */ /* 0x001fc80000000007 */
[----:B------:R-:W-:-:S04]  /*0310*/  @P0 FADD.FTZ R2, -R2, -RZ ;  /* 0x800000ff02020221 */ /* 0x000fc80000010100 */
[----:B------:R-:W-:-:S04]  /*0320*/  @P0 FFMA R2, R7, R2, R7 ;  /* 0x0000000207020223 */ /* 0x000fc80000000007 */
[----:B------:R-:W-:Y:S01]  /*0330*/  @P0 FFMA R5, R2, 1.84467440737095516160e+19, RZ ;  /* 0x5f80000002050823 */ /* 0x000fe200000000ff */
[----:B------:R-:W-:Y:S06]  /*0340*/  BRA `(.L_x_5) ;  /* 0x0000000000887947 */ /* 0x000fec0003800000 */
.L_x_4:
[----:B------:R-:W-:-:S05]  /*0350*/  VIADD R5, R2, 0xffffff03 ;  /* 0xffffff0302057836 */ /* 0x000fca0000000000 */
[----:B------:R-:W-:-:S13]  /*0360*/  ISETP.GT.U32.AND P0, PT, R5, 0x1, PT ;  /* 0x000000010500780c */ /* 0x000fda0003f04070 */
[----:B------:R-:W-:Y:S05]  /*0370*/  @P0 BRA `(.L_x_6) ;  /* 0x0000000000780947 */ /* 0x000fea0003800000 */
[----:B------:R-:W-:Y:S01]  /*0380*/  LOP3.LUT R6, R0, 0x7fffff, RZ, 0xc0, !PT ;  /* 0x007fffff00067812 */ /* 0x000fe200078ec0ff */
[----:B------:R-:W-:-:S03]  /*0390*/  IMAD.MOV.U32 R10, RZ, RZ, 0x3 ;  /* 0x00000003ff0a7424 */ /* 0x000fc600078e00ff */
[----:B------:R-:W-:Y:S02]  /*03a0*/  LOP3.LUT R6, R6, 0x3f800000, RZ, 0xfc, !PT ;  /* 0x3f80000006067812 */ /* 0x000fe400078efcff */
[----:B------:R-:W-:Y:S02]  /*03b0*/  SHF.L.U32 R11, R10, R5, RZ ;  /* 0x000000050a0b7219 */ /* 0x000fe400000006ff */
[----:B------:R-:W0:Y:S02]  /*03c0*/  MUFU.RCP R7, R6 ;  /* 0x0000000600077308 */ /* 0x000e240000001000 */
[----:B0-----:R-:W-:-:S04]  /*03d0*/  FFMA R8, R6, R7, -1 ;  /* 0xbf80000006087423 */ /* 0x001fc80000000007 */
[----:B------:R-:W-:-:S04]  /*03e0*/  FADD.FTZ R8, -R8, -RZ ;  /* 0x800000ff08087221 */ /* 0x000fc80000010100 */
[CCC-:B------:R-:W-:Y:S01]  /*03f0*/  FFMA.RM R9, R7.reuse, R8.reuse, R7.reuse ;  /* 0x0000000807097223 */ /* 0x1c0fe20000004007 */
[----:B------:R-:W-:-:S04]  /*0400*/  FFMA.RP R8, R7, R8, R7 ;  /* 0x0000000807087223 */ /* 0x000fc80000008007 */
[C---:B------:R-:W-:Y:S02]  /*0410*/  LOP3.LUT R7, R9.reuse, 0x7fffff, RZ, 0xc0, !PT ;  /* 0x007fffff09077812 */ /* 0x040fe400078ec0ff */
[----:B------:R-:W-:Y:S02]  /*0420*/  FSETP.NEU.FTZ.AND P0, PT, R9, R8, PT ;  /* 0x000000080900720b */ /* 0x000fe40003f1d000 */
[----:B------:R-:W-:Y:S02]  /*0430*/  LOP3.LUT R8, R7, 0x800000, RZ, 0xfc, !PT ;  /* 0x0080000007087812 */ /* 0x000fe400078efcff */
[----:B------:R-:W-:Y:S02]  /*0440*/  SEL R7, RZ, 0xffffffff, !P0 ;  /* 0xffffffffff077807 */ /* 0x000fe40004000000 */
[----:B------:R-:W-:-:S03]  /*0450*/  LOP3.LUT R6, R11, R8, RZ, 0xc0, !PT ;  /* 0x000000080b067212 */ /* 0x000fc600078ec0ff */
[----:B------:R-:W-:Y:S01]  /*0460*/  IMAD.MOV R7, RZ, RZ, -R7 ;  /* 0x000000ffff077224 */ /* 0x000fe200078e0a07 */
[----:B------:R-:W-:-:S04]  /*0470*/  SHF.R.U32.HI R6, RZ, R5, R6 ;  /* 0x00000005ff067219 */ /* 0x000fc80000011606 */
[----:B------:R-:W-:Y:S02]  /*0480*/  LOP3.LUT P1, RZ, R7, R5, R8, 0xf8, !PT ;  /* 0x0000000507ff7212 */ /* 0x000fe4000782f808 */
[C---:B------:R-:W-:Y:S02]  /*0490*/  LOP3.LUT P0, RZ, R6.reuse, 0x1, RZ, 0xc0, !PT ;  /* 0x0000000106ff7812 */ /* 0x040fe4000780c0ff */
[----:B------:R-:W-:-:S04]  /*04a0*/  LOP3.LUT P2, RZ, R6, 0x2, RZ, 0xc0, !PT ;  /* 0x0000000206ff7812 */ /* 0x000fc8000784c0ff */
[----:B------:R-:W-:Y:S02]  /*04b0*/  PLOP3.LUT P0, PT, P0, P1, P2, 0xe0, 0x0 ;  /* 0x000000000000781c */ /* 0x000fe40000703c20 */
[----:B------:R-:W-:Y:S02]  /*04c0*/  LOP3.LUT P1, RZ, R0, 0x7fffff, RZ, 0xc0, !PT ;  /* 0x007fffff00ff7812 */ /* 0x000fe4000782c0ff */
[----:B------:R-:W-:-:S04]  /*04d0*/  SEL R5, RZ, 0x1, !P0 ;  /* 0x00000001ff057807 */ /* 0x000fc80004000000 */
[----:B------:R-:W-:-:S04]  /*04e0*/  IADD3 R5, PT, PT, -R5, RZ, RZ ;  /* 0x000000ff05057210 */ /* 0x000fc80007ffe1ff */
[----:B------:R-:W-:Y:S01]  /*04f0*/  ISETP.GE.AND P0, PT, R5, RZ, PT ;  /* 0x000000ff0500720c */ /* 0x000fe20003f06270 */
[----:B------:R-:W-:-:S05]  /*0500*/  VIADD R5, R2, 0xffffff04 ;  /* 0xffffff0402057836 */ /* 0x000fca0000000000 */
[----:B------:R-:W-:-:S07]  /*0510*/  SHF.R.U32.HI R5, RZ, R5, R8 ;  /* 0x00000005ff057219 */ /* 0x000fce0000011608 */
[----:B------:R-:W-:-:S04]  /*0520*/  @!P0 VIADD R5, R5, 0x1 ;  /* 0x0000000105058836 */ /* 0x000fc80000000000 */
[----:B------:R-:W-:-:S05]  /*0530*/  @!P1 IMAD.SHL.U32 R5, R5, 0x2, RZ ;  /* 0x0000000205059824 */ /* 0x000fca00078e00ff */
[----:B------:R-:W-:Y:S01]  /*0540*/  LOP3.LUT R5, R5, 0x80000000, R0, 0xf8, !PT ;  /* 0x8000000005057812 */ /* 0x000fe200078ef800 */
[----:B------:R-:W-:Y:S06]  /*0550*/  BRA `(.L_x_5) ;  /* 0x0000000000047947 */ /* 0x000fec0003800000 */
.L_x_6:
[----:B------:R0:W1:Y:S02]  /*0560*/  MUFU.RCP R5, R0 ;  /* 0x0000000000057308 */ /* 0x0000640000001000 */
.L_x_5:
[----:B------:R-:W-:Y:S05]  /*0570*/  BSYNC.RECONVERGENT B1 ;  /* 0x0000000000017941 */ /* 0x000fea0003800200 */
.L_x_3:
[----:B-1----:R-:W-:Y:S01]  /*0580*/  MOV R7, R5 ;  /* 0x0000000500077202 */ /* 0x002fe20000000f00 */
[----:B------:R-:W-:-:S04]  /*0590*/  IMAD.MOV.U32 R5, RZ, RZ, 0x0 ;  /* 0x00000000ff057424 */ /* 0x000fc800078e00ff */
[----:B0-----:R-:W-:Y:S05]  /*05a0*/  RET.REL.NODEC R4 `(_Z22populateDiagonalKernelPfPKfii) ;  /* 0xfffffff804947950 */ /* 0x001fea0003c3ffff */
.L_x_7:
[----:B------:R-:W-:-:S00]  /*05b0*/  BRA `(.L_x_7) ;  /* 0xfffffffc00fc7947 */ /* 0x000fc0000383ffff */
[----:B------:R-:W-:-:S00]  /*05c0*/  NOP ;  /* 0x0000000000007918 */ /* 0x000fc00000000000 */
        /* <DEDUP_REMOVED lines=11> */
.L_x_8:


//--------------------- .nv.shared.reserved.0     --------------------------
	.section	.nv.shared.reserved.0,"aw",@nobits
	.weak		__nv_reservedSMEM_offset_0_alias
	.size		__nv_reservedSMEM_offset_0_alias, 0, 64
	.other		__nv_reservedSMEM_offset_0_alias,@"STO_CUDA_RESERVED_SHARED STV_DEFAULT"
__nv_reservedSMEM_offset_0_alias:
	.zero		0
	.zero		64


//--------------------- .nv.constant0._Z22populateDiagonalKernelPfPKfii --------------------------
	.section	.nv.constant0._Z22populateDiagonalKernelPfPKfii,"a",@progbits
	.sectionflags	@""
	.align	4
.nv.constant0._Z22populateDiagonalKernelPfPKfii:
	.zero		920


//--------------------- SYMBOLS --------------------------

	.type		.nv.reservedSmem.offset0,@object
	.size		.nv.reservedSmem.offset0,0x4
